	.headerflags	@"EF_CUDA_TEXMODE_UNIFIED EF_CUDA_64BIT_ADDRESS EF_CUDA_ACCELERATORS EF_CUDA_SM90 EF_CUDA_VIRTUAL_SM(EF_CUDA_SM90)"
	.elftype	@"ET_EXEC"


//--------------------- .nv.info                  --------------------------
	.section	.nv.info,"",@"SHT_CUDA_INFO"
	.align	4


	//----- nvinfo : EIATTR_REGCOUNT
	.align		4
        /*0000*/ 	.byte	0x04, 0x2f
        /*0002*/ 	.short	(.L_1 - .L_0)
	.align		4
.L_0:
        /*0004*/ 	.word	index@(triton_per_fused_mean_sum_1)
        /*0008*/ 	.word	0x0000000e


	//----- nvinfo : EIATTR_MIN_STACK_SIZE
	.align		4
.L_1:
        /*000c*/ 	.byte	0x04, 0x12
        /*000e*/ 	.short	(.L_3 - .L_2)
	.align		4
.L_2:
        /*0010*/ 	.word	index@(triton_per_fused_mean_sum_1)
        /*0014*/ 	.word	0x00000000


	//----- nvinfo : EIATTR_FRAME_SIZE
	.align		4
.L_3:
        /*0018*/ 	.byte	0x04, 0x11
        /*001a*/ 	.short	(.L_5 - .L_4)
	.align		4
.L_4:
        /*001c*/ 	.word	index@(triton_per_fused_mean_sum_1)
        /*0020*/ 	.word	0x00000000


	//----- nvinfo : EIATTR_MIN_STACK_SIZE
	.align		4
.L_5:
        /*0024*/ 	.byte	0x04, 0x12
        /*0026*/ 	.short	(.L_7 - .L_6)
	.align		4
.L_6:
        /*0028*/ 	.word	index@(triton_per_fused_mean_sum_1)
        /*002c*/ 	.word	0x00000000
.L_7:


//--------------------- .nv.info.triton_per_fused_mean_sum_1 --------------------------
	.section	.nv.info.triton_per_fused_mean_sum_1,"",@"SHT_CUDA_INFO"
	.sectionflags	@""
	.align	4


	//----- nvinfo : EIATTR_CUDA_API_VERSION
	.align		4
        /*0000*/ 	.byte	0x04, 0x37
        /*0002*/ 	.short	(.L_9 - .L_8)
.L_8:
        /*0004*/ 	.word	0x0000007c


	//----- nvinfo : EIATTR_KPARAM_INFO
	.align		4
.L_9:
        /*0008*/ 	.byte	0x04, 0x17
        /*000a*/ 	.short	(.L_11 - .L_10)
.L_10:
        /*000c*/ 	.word	0x00000000
        /*0010*/ 	.short	0x0003
        /*0012*/ 	.short	0x0014
        /*0014*/ 	.byte	0x00, 0xf0, 0x11, 0x00


	//----- nvinfo : EIATTR_KPARAM_INFO
	.align		4
.L_11:
        /*0018*/ 	.byte	0x04, 0x17
        /*001a*/ 	.short	(.L_13 - .L_12)
.L_12:
        /*001c*/ 	.word	0x00000000
        /*0020*/ 	.short	0x0002
        /*0022*/ 	.short	0x0010
        /*0024*/ 	.byte	0x00, 0xf0, 0x11, 0x00


	//----- nvinfo : EIATTR_KPARAM_INFO
	.align		4
.L_13:
        /*0028*/ 	.byte	0x04, 0x17
        /*002a*/ 	.short	(.L_15 - .L_14)
.L_14:
        /*002c*/ 	.word	0x00000000
        /*0030*/ 	.short	0x0001
        /*0032*/ 	.short	0x0008
        /*0034*/ 	.byte	0x00, 0xf4, 0x21, 0x00


	//----- nvinfo : EIATTR_KPARAM_INFO
	.align		4
.L_15:
        /*0038*/ 	.byte	0x04, 0x17
        /*003a*/ 	.short	(.L_17 - .L_16)
.L_16:
        /*003c*/ 	.word	0x00000000
        /*0040*/ 	.short	0x0000
        /*0042*/ 	.short	0x0000
        /*0044*/ 	.byte	0x00, 0xf4, 0x21, 0x00


	//----- nvinfo : EIATTR_SPARSE_MMA_MASK
	.align		4
.L_17:
        /*0048*/ 	.byte	0x03, 0x50
        /*004a*/ 	.short	0x0000


	//----- nvinfo : EIATTR_MAXREG_COUNT
	.align		4
        /*004c*/ 	.byte	0x03, 0x1b
        /*004e*/ 	.short	0x00ff


	//----- nvinfo : EIATTR_COOP_GROUP_MASK_REGIDS
	.align		4
        /*0050*/ 	.byte	0x04, 0x29
        /*0052*/ 	.short	(.L_19 - .L_18)


	//   ....[0]....
.L_18:
        /*0054*/ 	.word	0xffffffff


	//   ....[1]....
        /*0058*/ 	.word	0xffffffff


	//   ....[2]....
        /*005c*/ 	.word	0xffffffff


	//   ....[3]....
        /*0060*/ 	.word	0xffffffff


	//----- nvinfo : EIATTR_COOP_GROUP_INSTR_OFFSETS
	.align		4
.L_19:
        /*0064*/ 	.byte	0x04, 0x28
        /*0066*/ 	.short	(.L_21 - .L_20)


	//   ....[0]....
.L_20:
        /*0068*/ 	.word	0x00000170


	//   ....[1]....
        /*006c*/ 	.word	0x000001a0


	//   ....[2]....
        /*0070*/ 	.word	0x000001c0


	//   ....[3]....
        /*0074*/ 	.word	0x000001e0


	//----- nvinfo : EIATTR_EXIT_INSTR_OFFSETS
	.align		4
.L_21:
        /*0078*/ 	.byte	0x04, 0x1c
        /*007a*/ 	.short	(.L_23 - .L_22)


	//   ....[0]....
.L_22:
        /*007c*/ 	.word	0x00000200


	//   ....[1]....
        /*0080*/ 	.word	0x00000230


	//----- nvinfo : EIATTR_REQNTID
	.align		4
.L_23:
        /*0084*/ 	.byte	0x04, 0x10
        /*0086*/ 	.short	(.L_25 - .L_24)
.L_24:
        /*0088*/ 	.word	0x00000040
        /*008c*/ 	.word	0x00000001
        /*0090*/ 	.word	0x00000001


	//----- nvinfo : EIATTR_CBANK_PARAM_SIZE
	.align		4
.L_25:
        /*0094*/ 	.byte	0x03, 0x19
        /*0096*/ 	.short	0x0018


	//----- nvinfo : EIATTR_PARAM_CBANK
	.align		4
        /*0098*/ 	.byte	0x04, 0x0a
        /*009a*/ 	.short	(.L_27 - .L_26)
	.align		4
.L_26:
        /*009c*/ 	.word	index@(.nv.constant0.triton_per_fused_mean_sum_1)
        /*00a0*/ 	.short	0x0210
        /*00a2*/ 	.short	0x0018


	//----- nvinfo : EIATTR_SW_WAR
	.align		4
.L_27:
        /*00a4*/ 	.byte	0x04, 0x36
        /*00a6*/ 	.short	(.L_29 - .L_28)
.L_28:
        /*00a8*/ 	.word	0x00000008
.L_29:


//--------------------- .nv.callgraph             --------------------------
	.section	.nv.callgraph,"",@"SHT_CUDA_CALLGRAPH"
	.align	4
	.sectionentsize	8
	.align		4
        /*0000*/ 	.word	0x00000000
	.align		4
        /*0004*/ 	.word	0xffffffff
	.align		4
        /*0008*/ 	.word	0x00000000
	.align		4
        /*000c*/ 	.word	0xfffffffe
	.align		4
        /*0010*/ 	.word	0x00000000
	.align		4
        /*0014*/ 	.word	0xfffffffd
	.align		4
        /*0018*/ 	.word	0x00000000
	.align		4
        /*001c*/ 	.word	0xfffffffc


//--------------------- .text.triton_per_fused_mean_sum_1 --------------------------
	.section	.text.triton_per_fused_mean_sum_1,"ax",@progbits
	.sectionflags	@"SHF_BARRIERS=1"
	.align	128
        .global         triton_per_fused_mean_sum_1
        .type           triton_per_fused_mean_sum_1,@function
        .size           triton_per_fused_mean_sum_1,(.L_x_1 - triton_per_fused_mean_sum_1)
        .other          triton_per_fused_mean_sum_1,@"STO_CUDA_ENTRY STV_DEFAULT"
triton_per_fused_mean_sum_1:
.text.triton_per_fused_mean_sum_1:
[----:B------:R-:W0:Y:S02]  /*0000*/  LDC R1, c[0x0][0x28] ;  /* 0x00000a00ff017b82 */ /* 0x000e240000000800 */
[----:B------:R-:W1:Y:S01]  /*0010*/  S2R R8, SR_TID.X ;  /* 0x0000000000087919 */ /* 0x000e620000002100 */
[----:B------:R-:W2:Y:S01]  /*0020*/  LDC.64 R4, c[0x0][0x218] ;  /* 0x00008600ff047b82 */ /* 0x000ea20000000a00 */
[----:B------:R-:W-:Y:S01]  /*0030*/  MOV R6, RZ ;  /* 0x000000ff00067202 */ /* 0x000fe20000000f00 */
[----:B------:R-:W-:Y:S01]  /*0040*/  ULDC.64 UR4, c[0x0][0x208] ;  /* 0x0000820000047ab9 */ /* 0x000fe20000000a00 */
[----:B------:R-:W3:Y:S01]  /*0050*/  S2R R11, SR_CTAID.X ;  /* 0x00000000000b7919 */ /* 0x000ee20000002500 */
[----:B-1----:R-:W-:-:S04]  /*0060*/  LOP3.LUT R0, R8, 0xf, RZ, 0xc0, !PT ;  /* 0x0000000f08007812 */ /* 0x002fc800078ec0ff */
[C---:B---3--:R-:W-:Y:S01]  /*0070*/  LEA R3, R11.reuse, R0, 0x4 ;  /* 0x000000000b037211 */ /* 0x048fe200078e20ff */
[----:B------:R-:W-:Y:S01]  /*0080*/  HFMA2.MMA R0, -RZ, RZ, 0, 0 ;  /* 0x00000000ff007435 */ /* 0x000fe200000001ff */
[----:B------:R-:W-:Y:S02]  /*0090*/  ISETP.GE.AND P0, PT, R11, 0x10, PT ;  /* 0x000000100b00780c */ /* 0x000fe40003f06270 */
[----:B------:R-:W-:Y:S01]  /*00a0*/  IADD3 R7, R3, 0x100, RZ ;  /* 0x0000010003077810 */ /* 0x000fe20007ffe0ff */
[----:B--2---:R-:W-:-:S04]  /*00b0*/  IMAD.WIDE R2, R3, 0x4, R4 ;  /* 0x0000000403027825 */ /* 0x004fc800078e0204 */
[----:B------:R-:W-:-:S06]  /*00c0*/  IMAD.WIDE R4, R7, 0x4, R4 ;  /* 0x0000000407047825 */ /* 0x000fcc00078e0204 */
[----:B------:R1:W2:Y:S04]  /*00d0*/  @!P0 LDG.E R0, desc[UR4][R2.64] ;  /* 0x0000000402008981 */ /* 0x0002a8000c1e1900 */
[----:B------:R-:W3:Y:S01]  /*00e0*/  @!P0 LDG.E R6, desc[UR4][R4.64] ;  /* 0x0000000404068981 */ /* 0x000ee2000c1e1900 */
[----:B-1----:R-:W1:Y:S02]  /*00f0*/  LDC.64 R2, c[0x0][0x210] ;  /* 0x00008400ff027b82 */ /* 0x002e640000000a00 */
[----:B-1----:R-:W-:-:S06]  /*0100*/  IMAD.WIDE R2, R11, 0x4, R2 ;  /* 0x000000040b027825 */ /* 0x002fcc00078e0202 */
[----:B------:R-:W-:Y:S01]  /*0110*/  BAR.SYNC.DEFER_BLOCKING 0x0 ;  /* 0x0000000000007b1d */ /* 0x000fe20000010000 */
[----:B--2---:R-:W-:Y:S02]  /*0120*/  SEL R7, R0, RZ, !P0 ;  /* 0x000000ff00077207 */ /* 0x004fe40004000000 */
[----:B---3--:R-:W-:-:S05]  /*0130*/  SEL R6, R6, RZ, !P0 ;  /* 0x000000ff06067207 */ /* 0x008fca0004000000 */
[----:B------:R-:W-:-:S05]  /*0140*/  FADD R6, R7, R6 ;  /* 0x0000000607067221 */ /* 0x000fca0000000000 */
[----:B------:R-:W-:Y:S02]  /*0150*/  FSEL R6, R6, RZ, !P0 ;  /* 0x000000ff06067208 */ /* 0x000fe40004000000 */
[----:B------:R-:W-:-:S03]  /*0160*/  LOP3.LUT P0, RZ, R8, 0x3f, RZ, 0xc0, !PT ;  /* 0x0000003f08ff7812 */ /* 0x000fc6000780c0ff */
[----:B------:R-:W1:Y:S01]  /*0170*/  SHFL.BFLY PT, R7, R6, 0x8, 0x1f ;  /* 0x0d001f0006077f89 */ /* 0x000e6200000e0000 */
[----:B------:R-:W-:Y:S01]  /*0180*/  ISETP.LT.AND P0, PT, R11, 0x10, !P0 ;  /* 0x000000100b00780c */ /* 0x000fe20004701270 */
[----:B-1----:R-:W-:-:S05]  /*0190*/  FADD R7, R6, R7 ;  /* 0x0000000706077221 */ /* 0x002fca0000000000 */
[----:B------:R-:W1:Y:S02]  /*01a0*/  SHFL.BFLY PT, R0, R7, 0x4, 0x1f ;  /* 0x0c801f0007007f89 */ /* 0x000e6400000e0000 */
[----:B-1----:R-:W-:-:S05]  /*01b0*/  FADD R0, R7, R0 ;  /* 0x0000000007007221 */ /* 0x002fca0000000000 */
[----:B------:R-:W1:Y:S02]  /*01c0*/  SHFL.BFLY PT, R9, R0, 0x2, 0x1f ;  /* 0x0c401f0000097f89 */ /* 0x000e6400000e0000 */
[----:B-1----:R-:W-:-:S05]  /*01d0*/  FADD R9, R0, R9 ;  /* 0x0000000900097221 */ /* 0x002fca0000000000 */
[----:B------:R-:W1:Y:S02]  /*01e0*/  SHFL.BFLY PT, R4, R9, 0x1, 0x1f ;  /* 0x0c201f0009047f89 */ /* 0x000e6400000e0000 */
[----:B-1----:R-:W-:Y:S01]  /*01f0*/  FADD R4, R9, R4 ;  /* 0x0000000409047221 */ /* 0x002fe20000000000 */
[----:B------:R-:W-:Y:S06]  /*0200*/  @!P0 EXIT ;  /* 0x000000000000894d */ /* 0x000fec0003800000 */
[----:B------:R-:W-:-:S05]  /*0210*/  FMUL R5, R4, 0.0625 ;  /* 0x3d80000004057820 */ /* 0x000fca0000400000 */
[----:B------:R-:W-:Y:S01]  /*0220*/  STG.E desc[UR4][R2.64], R5 ;  /* 0x0000000502007986 */ /* 0x000fe2000c101904 */
[----:B------:R-:W-:Y:S05]  /*0230*/  EXIT ;  /* 0x000000000000794d */ /* 0x000fea0003800000 */
.L_x_0:
[----:B------:R-:W-:-:S00]  /*0240*/  BRA `(.L_x_0) ;  /* 0xfffffffc00fc7947 */ /* 0x000fc0000383ffff */
[----:B------:R-:W-:-:S00]  /*0250*/  NOP ;  /* 0x0000000000007918 */ /* 0x000fc00000000000 */
        /* <DEDUP_REMOVED lines=10> */
.L_x_1:


//--------------------- .nv.constant0.triton_per_fused_mean_sum_1 --------------------------
	.section	.nv.constant0.triton_per_fused_mean_sum_1,"a",@progbits
	.sectionflags	@""
	.align	4
.nv.constant0.triton_per_fused_mean_sum_1:
	.zero		552
